//
// Generated by NVIDIA NVVM Compiler
//
// Compiler Build ID: CL-36424714
// Cuda compilation tools, release 13.0, V13.0.88
// Based on NVVM 20.0.0
//

.version 9.0
.target sm_100
.address_size 64

	// .globl	softmax_kernel

.visible .entry softmax_kernel(
	.param .u64 .ptr .align 1 softmax_kernel_param_0,
	.param .u64 .ptr .align 1 softmax_kernel_param_1
)
.maxntid 1
{
	.reg .pred 	%p<8>;
	.reg .b32 	%r<29>;
	.reg .b32 	%f<153>;
	.reg .b64 	%rd<21>;

	ld.param.u64 	%rd15, [softmax_kernel_param_0];
	ld.param.u64 	%rd16, [softmax_kernel_param_1];
	cvta.to.global.u64 	%rd1, %rd16;
	cvta.to.global.u64 	%rd2, %rd15;
	ld.global.nc.f32 	%f151, [%rd2];
	add.s64 	%rd17, %rd2, 8;
	mov.b32 	%r26, 0;
$L__BB0_1:
	ld.global.nc.f32 	%f7, [%rd17+-4];
	setp.gt.f32 	%p1, %f7, %f151;
	selp.f32 	%f8, %f7, %f151, %p1;
	ld.global.nc.f32 	%f9, [%rd17];
	setp.gt.f32 	%p2, %f9, %f8;
	selp.f32 	%f10, %f9, %f8, %p2;
	ld.global.nc.f32 	%f11, [%rd17+4];
	setp.gt.f32 	%p3, %f11, %f10;
	selp.f32 	%f3, %f11, %f10, %p3;
	setp.ne.s32 	%p4, %r26, 188;
	@%p4 bra 	$L__BB0_7;
	add.s64 	%rd19, %rd2, 16;
	add.s64 	%rd18, %rd1, 16;
	mov.f32 	%f152, 0f00000000;
	mov.b32 	%r27, 0;
$L__BB0_3:
	ld.global.nc.f32 	%f14, [%rd19+-16];
	sub.f32 	%f15, %f14, %f3;
	fma.rn.f32 	%f16, %f15, 0f3BBB989D, 0f3F000000;
	cvt.sat.f32.f32 	%f17, %f16;
	mov.f32 	%f18, 0f4B400001;
	mov.f32 	%f19, 0f437C0000;
	fma.rm.f32 	%f20, %f17, %f19, %f18;
	add.f32 	%f21, %f20, 0fCB40007F;
	neg.f32 	%f22, %f21;
	fma.rn.f32 	%f23, %f15, 0f3FB8AA3B, %f22;
	fma.rn.f32 	%f24, %f15, 0f32A57060, %f23;
	mov.b32 	%r9, %f20;
	shl.b32 	%r10, %r9, 23;
	mov.b32 	%f25, %r10;
	ex2.approx.ftz.f32 	%f26, %f24;
	mul.f32 	%f27, %f26, %f25;
	st.global.f32 	[%rd18+-16], %f27;
	add.f32 	%f28, %f152, %f27;
	ld.global.nc.f32 	%f29, [%rd19+-12];
	sub.f32 	%f30, %f29, %f3;
	fma.rn.f32 	%f31, %f30, 0f3BBB989D, 0f3F000000;
	cvt.sat.f32.f32 	%f32, %f31;
	fma.rm.f32 	%f33, %f32, %f19, %f18;
	add.f32 	%f34, %f33, 0fCB40007F;
	neg.f32 	%f35, %f34;
	fma.rn.f32 	%f36, %f30, 0f3FB8AA3B, %f35;
	fma.rn.f32 	%f37, %f30, 0f32A57060, %f36;
	mov.b32 	%r11, %f33;
	shl.b32 	%r12, %r11, 23;
	mov.b32 	%f38, %r12;
	ex2.approx.ftz.f32 	%f39, %f37;
	mul.f32 	%f40, %f39, %f38;
	st.global.f32 	[%rd18+-12], %f40;
	add.f32 	%f41, %f28, %f40;
	ld.global.nc.f32 	%f42, [%rd19+-8];
	sub.f32 	%f43, %f42, %f3;
	fma.rn.f32 	%f44, %f43, 0f3BBB989D, 0f3F000000;
	cvt.sat.f32.f32 	%f45, %f44;
	fma.rm.f32 	%f46, %f45, %f19, %f18;
	add.f32 	%f47, %f46, 0fCB40007F;
	neg.f32 	%f48, %f47;
	fma.rn.f32 	%f49, %f43, 0f3FB8AA3B, %f48;
	fma.rn.f32 	%f50, %f43, 0f32A57060, %f49;
	mov.b32 	%r13, %f46;
	shl.b32 	%r14, %r13, 23;
	mov.b32 	%f51, %r14;
	ex2.approx.ftz.f32 	%f52, %f50;
	mul.f32 	%f53, %f52, %f51;
	st.global.f32 	[%rd18+-8], %f53;
	add.f32 	%f54, %f41, %f53;
	ld.global.nc.f32 	%f55, [%rd19+-4];
	sub.f32 	%f56, %f55, %f3;
	fma.rn.f32 	%f57, %f56, 0f3BBB989D, 0f3F000000;
	cvt.sat.f32.f32 	%f58, %f57;
	fma.rm.f32 	%f59, %f58, %f19, %f18;
	add.f32 	%f60, %f59, 0fCB40007F;
	neg.f32 	%f61, %f60;
	fma.rn.f32 	%f62, %f56, 0f3FB8AA3B, %f61;
	fma.rn.f32 	%f63, %f56, 0f32A57060, %f62;
	mov.b32 	%r15, %f59;
	shl.b32 	%r16, %r15, 23;
	mov.b32 	%f64, %r16;
	ex2.approx.ftz.f32 	%f65, %f63;
	mul.f32 	%f66, %f65, %f64;
	st.global.f32 	[%rd18+-4], %f66;
	add.f32 	%f67, %f54, %f66;
	ld.global.nc.f32 	%f68, [%rd19];
	sub.f32 	%f69, %f68, %f3;
	fma.rn.f32 	%f70, %f69, 0f3BBB989D, 0f3F000000;
	cvt.sat.f32.f32 	%f71, %f70;
	fma.rm.f32 	%f72, %f71, %f19, %f18;
	add.f32 	%f73, %f72, 0fCB40007F;
	neg.f32 	%f74, %f73;
	fma.rn.f32 	%f75, %f69, 0f3FB8AA3B, %f74;
	fma.rn.f32 	%f76, %f69, 0f32A57060, %f75;
	mov.b32 	%r17, %f72;
	shl.b32 	%r18, %r17, 23;
	mov.b32 	%f77, %r18;
	ex2.approx.ftz.f32 	%f78, %f76;
	mul.f32 	%f79, %f78, %f77;
	st.global.f32 	[%rd18], %f79;
	add.f32 	%f80, %f67, %f79;
	ld.global.nc.f32 	%f81, [%rd19+4];
	sub.f32 	%f82, %f81, %f3;
	fma.rn.f32 	%f83, %f82, 0f3BBB989D, 0f3F000000;
	cvt.sat.f32.f32 	%f84, %f83;
	fma.rm.f32 	%f85, %f84, %f19, %f18;
	add.f32 	%f86, %f85, 0fCB40007F;
	neg.f32 	%f87, %f86;
	fma.rn.f32 	%f88, %f82, 0f3FB8AA3B, %f87;
	fma.rn.f32 	%f89, %f82, 0f32A57060, %f88;
	mov.b32 	%r19, %f85;
	shl.b32 	%r20, %r19, 23;
	mov.b32 	%f90, %r20;
	ex2.approx.ftz.f32 	%f91, %f89;
	mul.f32 	%f92, %f91, %f90;
	st.global.f32 	[%rd18+4], %f92;
	add.f32 	%f93, %f80, %f92;
	ld.global.nc.f32 	%f94, [%rd19+8];
	sub.f32 	%f95, %f94, %f3;
	fma.rn.f32 	%f96, %f95, 0f3BBB989D, 0f3F000000;
	cvt.sat.f32.f32 	%f97, %f96;
	fma.rm.f32 	%f98, %f97, %f19, %f18;
	add.f32 	%f99, %f98, 0fCB40007F;
	neg.f32 	%f100, %f99;
	fma.rn.f32 	%f101, %f95, 0f3FB8AA3B, %f100;
	fma.rn.f32 	%f102, %f95, 0f32A57060, %f101;
	mov.b32 	%r21, %f98;
	shl.b32 	%r22, %r21, 23;
	mov.b32 	%f103, %r22;
	ex2.approx.ftz.f32 	%f104, %f102;
	mul.f32 	%f105, %f104, %f103;
	st.global.f32 	[%rd18+8], %f105;
	add.f32 	%f106, %f93, %f105;
	ld.global.nc.f32 	%f107, [%rd19+12];
	sub.f32 	%f108, %f107, %f3;
	fma.rn.f32 	%f109, %f108, 0f3BBB989D, 0f3F000000;
	cvt.sat.f32.f32 	%f110, %f109;
	fma.rm.f32 	%f111, %f110, %f19, %f18;
	add.f32 	%f112, %f111, 0fCB40007F;
	neg.f32 	%f113, %f112;
	fma.rn.f32 	%f114, %f108, 0f3FB8AA3B, %f113;
	fma.rn.f32 	%f115, %f108, 0f32A57060, %f114;
	mov.b32 	%r23, %f111;
	shl.b32 	%r24, %r23, 23;
	mov.b32 	%f116, %r24;
	ex2.approx.ftz.f32 	%f117, %f115;
	mul.f32 	%f118, %f117, %f116;
	st.global.f32 	[%rd18+12], %f118;
	add.f32 	%f152, %f106, %f118;
	add.s32 	%r27, %r27, 8;
	add.s64 	%rd19, %rd19, 32;
	add.s64 	%rd18, %rd18, 32;
	setp.ne.s32 	%p6, %r27, 192;
	@%p6 bra 	$L__BB0_3;
	add.s64 	%rd20, %rd1, 32;
	mov.b32 	%r28, 0;
$L__BB0_5:
	ld.global.f32 	%f119, [%rd20+-32];
	div.rn.f32 	%f120, %f119, %f152;
	st.global.f32 	[%rd20+-32], %f120;
	ld.global.f32 	%f121, [%rd20+-28];
	div.rn.f32 	%f122, %f121, %f152;
	st.global.f32 	[%rd20+-28], %f122;
	ld.global.f32 	%f123, [%rd20+-24];
	div.rn.f32 	%f124, %f123, %f152;
	st.global.f32 	[%rd20+-24], %f124;
	ld.global.f32 	%f125, [%rd20+-20];
	div.rn.f32 	%f126, %f125, %f152;
	st.global.f32 	[%rd20+-20], %f126;
	ld.global.f32 	%f127, [%rd20+-16];
	div.rn.f32 	%f128, %f127, %f152;
	st.global.f32 	[%rd20+-16], %f128;
	ld.global.f32 	%f129, [%rd20+-12];
	div.rn.f32 	%f130, %f129, %f152;
	st.global.f32 	[%rd20+-12], %f130;
	ld.global.f32 	%f131, [%rd20+-8];
	div.rn.f32 	%f132, %f131, %f152;
	st.global.f32 	[%rd20+-8], %f132;
	ld.global.f32 	%f133, [%rd20+-4];
	div.rn.f32 	%f134, %f133, %f152;
	st.global.f32 	[%rd20+-4], %f134;
	ld.global.f32 	%f135, [%rd20];
	div.rn.f32 	%f136, %f135, %f152;
	st.global.f32 	[%rd20], %f136;
	ld.global.f32 	%f137, [%rd20+4];
	div.rn.f32 	%f138, %f137, %f152;
	st.global.f32 	[%rd20+4], %f138;
	ld.global.f32 	%f139, [%rd20+8];
	div.rn.f32 	%f140, %f139, %f152;
	st.global.f32 	[%rd20+8], %f140;
	ld.global.f32 	%f141, [%rd20+12];
	div.rn.f32 	%f142, %f141, %f152;
	st.global.f32 	[%rd20+12], %f142;
	ld.global.f32 	%f143, [%rd20+16];
	div.rn.f32 	%f144, %f143, %f152;
	st.global.f32 	[%rd20+16], %f144;
	ld.global.f32 	%f145, [%rd20+20];
	div.rn.f32 	%f146, %f145, %f152;
	st.global.f32 	[%rd20+20], %f146;
	ld.global.f32 	%f147, [%rd20+24];
	div.rn.f32 	%f148, %f147, %f152;
	st.global.f32 	[%rd20+24], %f148;
	ld.global.f32 	%f149, [%rd20+28];
	div.rn.f32 	%f150, %f149, %f152;
	st.global.f32 	[%rd20+28], %f150;
	add.s32 	%r28, %r28, 16;
	add.s64 	%rd20, %rd20, 64;
	setp.ne.s32 	%p7, %r28, 192;
	@%p7 bra 	$L__BB0_5;
	ret;
$L__BB0_7:
	ld.global.nc.f32 	%f12, [%rd17+8];
	setp.gt.f32 	%p5, %f12, %f3;
	selp.f32 	%f151, %f12, %f3, %p5;
	add.s32 	%r26, %r26, 4;
	add.s64 	%rd17, %rd17, 16;
	bra.uni 	$L__BB0_1;

}


// ===== COMPILED SASS (sm_100) =====

	.target	sm_100

	.elftype	@"ET_EXEC"


//--------------------- .note.nv.tkinfo           --------------------------
	.section	.note.nv.tkinfo,"",@"SHT_NOTE"
	.sectionflags	@"SHF_NOTE_NV_TKINFO"
	.tkinfo
        /*0018*/ 	.word	0x00000002
        /*0030*/ 	.string	""
        /*0030*/ 	.string	"ptxas"
        /*0030*/ 	.string	"Cuda compilation tools, release 13.0, V13.0.88"
        /*0030*/ 	.string	"Build cuda_13.0.r13.0/compiler.36424714_0"
        /*0030*/ 	.string	"-arch sm_100 -m 64 "



//--------------------- .note.nv.cuinfo           --------------------------
	.section	.note.nv.cuinfo,"",@"SHT_NOTE"
	.sectionflags	@"SHF_NOTE_NV_CUINFO"
        /*0018*/ 	.short	0x0002
        /*001a*/ 	.short	0x0064
        /*001c*/ 	.short	0x0082
	.zero		2


//--------------------- .nv.info                  --------------------------
	.section	.nv.info,"",@"SHT_CUDA_INFO"
	.align	4


	//----- nvinfo : EIATTR_REGCOUNT
	.align		4
        /*0000*/ 	.byte	0x04, 0x2f
        /*0002*/ 	.short	(.L_1 - .L_0)
	.align		4
.L_0:
        /*0004*/ 	.word	index@(softmax_kernel)
        /*0008*/ 	.word	0x00000039


	//----- nvinfo : EIATTR_FRAME_SIZE
	.align		4
.L_1:
        /*000c*/ 	.byte	0x04, 0x11
        /*000e*/ 	.short	(.L_3 - .L_2)
	.align		4
.L_2:
        /*0010*/ 	.word	index@($__internal_0_$__cuda_sm3x_div_rn_noftz_f32_slowpath)
        /*0014*/ 	.word	0x00000000


	//----- nvinfo : EIATTR_FRAME_SIZE
	.align		4
.L_3:
        /*0018*/ 	.byte	0x04, 0x11
        /*001a*/ 	.short	(.L_5 - .L_4)
	.align		4
.L_4:
        /*001c*/ 	.word	index@(softmax_kernel)
        /*0020*/ 	.word	0x00000000


	//----- nvinfo : EIATTR_MIN_STACK_SIZE
	.align		4
.L_5:
        /*0024*/ 	.byte	0x04, 0x12
        /*0026*/ 	.short	(.L_7 - .L_6)
	.align		4
.L_6:
        /*0028*/ 	.word	index@(softmax_kernel)
        /*002c*/ 	.word	0x00000000
.L_7:


//--------------------- .nv.compat                --------------------------
	.section	.nv.compat,"",@"SHT_CUDA_COMPAT_INFO"
	.align	4
        /*0000*/ 	.byte	0x02, 0x09, 0x00, 0x00, 0x02, 0x02, 0x01, 0x00, 0x02, 0x05, 0x05, 0x00, 0x03, 0x07, 0x01, 0x01
        /*0010*/ 	.byte	0x02, 0x03, 0x00, 0x00, 0x02, 0x06, 0x01, 0x00, 0x04, 0x0b, 0x08, 0x00, 0x01, 0x00, 0x00, 0x00
        /*0020*/ 	.byte	0x00, 0x00, 0x00, 0x00


//--------------------- .nv.info.softmax_kernel   --------------------------
	.section	.nv.info.softmax_kernel,"",@"SHT_CUDA_INFO"
	.sectionflags	@""
	.align	4


	//----- nvinfo : EIATTR_CUDA_API_VERSION
	.align		4
        /*0000*/ 	.byte	0x04, 0x37
        /*0002*/ 	.short	(.L_9 - .L_8)
.L_8:
        /*0004*/ 	.word	0x00000082


	//----- nvinfo : EIATTR_KPARAM_INFO
	.align		4
.L_9:
        /*0008*/ 	.byte	0x04, 0x17
        /*000a*/ 	.short	(.L_11 - .L_10)
.L_10:
        /*000c*/ 	.word	0x00000000
        /*0010*/ 	.short	0x0001
        /*0012*/ 	.short	0x0008
        /*0014*/ 	.byte	0x00, 0xf5, 0x21, 0x00


	//----- nvinfo : EIATTR_KPARAM_INFO
	.align		4
.L_11:
        /*0018*/ 	.byte	0x04, 0x17
        /*001a*/ 	.short	(.L_13 - .L_12)
.L_12:
        /*001c*/ 	.word	0x00000000
        /*0020*/ 	.short	0x0000
        /*0022*/ 	.short	0x0000
        /*0024*/ 	.byte	0x00, 0xf5, 0x21, 0x00


	//----- nvinfo : EIATTR_SPARSE_MMA_MASK
	.align		4
.L_13:
        /*0028*/ 	.byte	0x03, 0x50
        /*002a*/ 	.short	0x0000


	//----- nvinfo : EIATTR_MAXREG_COUNT
	.align		4
        /*002c*/ 	.byte	0x03, 0x1b
        /*002e*/ 	.short	0x00ff


	//----- nvinfo : EIATTR_MERCURY_ISA_VERSION
	.align		4
        /*0030*/ 	.byte	0x03, 0x5f
        /*0032*/ 	.short	0x0101


	//----- nvinfo : EIATTR_VRC_CTA_INIT_COUNT
	.align		4
        /*0034*/ 	.byte	0x02, 0x4a
	.zero		1
	.zero		1


	//----- nvinfo : EIATTR_EXIT_INSTR_OFFSETS
	.align		4
        /*0038*/ 	.byte	0x04, 0x1c
        /*003a*/ 	.short	(.L_15 - .L_14)


	//   ....[0]....
.L_14:
        /*003c*/ 	.word	0x00003ab0


	//----- nvinfo : EIATTR_MAX_THREADS
	.align		4
.L_15:
        /*0040*/ 	.byte	0x04, 0x05
        /*0042*/ 	.short	(.L_17 - .L_16)
.L_16:
        /*0044*/ 	.word	0x00000001
        /*0048*/ 	.word	0x00000001
        /*004c*/ 	.word	0x00000001


	//----- nvinfo : EIATTR_CRS_STACK_SIZE
	.align		4
.L_17:
        /*0050*/ 	.byte	0x04, 0x1e
        /*0052*/ 	.short	(.L_19 - .L_18)
.L_18:
        /*0054*/ 	.word	0x00000000


	//----- nvinfo : EIATTR_CBANK_PARAM_SIZE
	.align		4
.L_19:
        /*0058*/ 	.byte	0x03, 0x19
        /*005a*/ 	.short	0x0010


	//----- nvinfo : EIATTR_PARAM_CBANK
	.align		4
        /*005c*/ 	.byte	0x04, 0x0a
        /*005e*/ 	.short	(.L_21 - .L_20)
	.align		4
.L_20:
        /*0060*/ 	.word	index@(.nv.constant0.softmax_kernel)
        /*0064*/ 	.short	0x0380
        /*0066*/ 	.short	0x0010


	//----- nvinfo : EIATTR_SW_WAR
	.align		4
.L_21:
        /*0068*/ 	.byte	0x04, 0x36
        /*006a*/ 	.short	(.L_23 - .L_22)
.L_22:
        /*006c*/ 	.word	0x00000008
.L_23:


//--------------------- .nv.callgraph             --------------------------
	.section	.nv.callgraph,"",@"SHT_CUDA_CALLGRAPH"
	.align	4
	.sectionentsize	8
	.align		4
        /*0000*/ 	.word	0x00000000
	.align		4
        /*0004*/ 	.word	0xffffffff
	.align		4
        /*0008*/ 	.word	0x00000000
	.align		4
        /*000c*/ 	.word	0xfffffffe
	.align		4
        /*0010*/ 	.word	0x00000000
	.align		4
        /*0014*/ 	.word	0xfffffffd
	.align		4
        /*0018*/ 	.word	0x00000000
	.align		4
        /*001c*/ 	.word	0xfffffffc


//--------------------- .text.softmax_kernel      --------------------------
	.section	.text.softmax_kernel,"ax",@progbits
	.align	128
        .global         softmax_kernel
        .type           softmax_kernel,@function
        .size           softmax_kernel,(.L_x_27 - softmax_kernel)
        .other          softmax_kernel,@"STO_CUDA_ENTRY STV_DEFAULT"
softmax_kernel:
.text.softmax_kernel:
[----:B------:R-:W-:Y:S08]  /*0000*/  LDC R1, c[0x0][0x37c] ;  /* 0x0000df00ff017b82 */ /* 0x000ff00000000800 */
[----:B------:R-:W0:Y:S01]  /*0010*/  LDC.64 R4, c[0x0][0x380] ;  /* 0x0000e000ff047b82 */ /* 0x000e220000000a00 */
[----:B------:R-:W0:Y:S01]  /*0020*/  LDCU.64 UR8, c[0x0][0x358] ;  /* 0x00006b00ff0877ac */ /* 0x000e220008000a00 */
[----:B------:R-:W1:Y:S06]  /*0030*/  LDCU.128 UR4, c[0x0][0x380] ;  /* 0x00007000ff0477ac */ /* 0x000e6c0008000c00 */
[----:B------:R-:W2:Y:S01]  /*0040*/  LDC.64 R2, c[0x0][0x380] ;  /* 0x0000e000ff027b82 */ /* 0x000ea20000000a00 */
[----:B0-----:R-:W3:Y:S04]  /*0050*/  LDG.E.CONSTANT R19, desc[UR8][R4.64] ;  /* 0x0000000804137981 */ /* 0x001ee8000c1e9900 */
[----:B--2---:R-:W3:Y:S04]  /*0060*/  LDG.E.CONSTANT R20, desc[UR8][R2.64+0x4] ;  /* 0x0000040802147981 */ /* 0x004ee8000c1e9900 */
[----:B------:R-:W2:Y:S04]  /*0070*/  LDG.E.CONSTANT R22, desc[UR8][R2.64+0x8] ;  /* 0x0000080802167981 */ /* 0x000ea8000c1e9900 */
[----:B------:R-:W4:Y:S04]  /*0080*/  LDG.E.CONSTANT R24, desc[UR8][R2.64+0xc] ;  /* 0x00000c0802187981 */ /* 0x000f28000c1e9900 */
[----:B------:R-:W5:Y:S04]  /*0090*/  LDG.E.CONSTANT R26, desc[UR8][R2.64+0x10] ;  /* 0x00001008021a7981 */ /* 0x000f68000c1e9900 */
        /* <DEDUP_REMOVED lines=39> */
[----:B------:R-:W5:Y:S01]  /*0310*/  LDG.E.CONSTANT R21, desc[UR8][R2.64+0xbc] ;  /* 0x0000bc0802157981 */ /* 0x000f62000c1e9900 */
[----:B---3--:R-:W-:-:S04]  /*0320*/  FSETP.GT.AND P0, PT, R20, R19, PT ;  /* 0x000000131400720b */ /* 0x008fc80003f04000 */
[----:B------:R-:W-:Y:S02]  /*0330*/  FSEL R19, R20, R19, P0 ;  /* 0x0000001314137208 */ /* 0x000fe40000000000 */
[----:B------:R-:W3:Y:S02]  /*0340*/  LDG.E.CONSTANT R20, desc[UR8][R2.64+0xc0] ;  /* 0x0000c00802147981 */ /* 0x000ee4000c1e9900 */
[----:B--2---:R-:W-:-:S04]  /*0350*/  FSETP.GT.AND P0, PT, R22, R19, PT ;  /* 0x000000131600720b */ /* 0x004fc80003f04000 */
[----:B------:R-:W-:Y:S02]  /*0360*/  FSEL R19, R22, R19, P0 ;  /* 0x0000001316137208 */ /* 0x000fe40000000000 */
[----:B------:R-:W2:Y:S02]  /*0370*/  LDG.E.CONSTANT R22, desc[UR8][R2.64+0xb8] ;  /* 0x0000b80802167981 */ /* 0x000ea4000c1e9900 */
[----:B----4-:R-:W-:-:S04]  /*0380*/  FSETP.GT.AND P0, PT, R24, R19, PT ;  /* 0x000000131800720b */ /* 0x010fc80003f04000 */
[----:B------:R-:W-:Y:S02]  /*0390*/  FSEL R19, R24, R19, P0 ;  /* 0x0000001318137208 */ /* 0x000fe40000000000 */
[----:B------:R-:W4:Y:S02]  /*03a0*/  LDG.E.CONSTANT R24, desc[UR8][R2.64+0xb0] ;  /* 0x0000b00802187981 */ /* 0x000f24000c1e9900 */
[----:B-----5:R-:W-:-:S04]  /*03b0*/  FSETP.GT.AND P0, PT, R26, R19, PT ;  /* 0x000000131a00720b */ /* 0x020fc80003f04000 */
[----:B------:R-:W-:Y:S02]  /*03c0*/  FSEL R19, R26, R19, P0 ;  /* 0x000000131a137208 */ /* 0x000fe40000000000 */
[----:B------:R-:W5:Y:S02]  /*03d0*/  LDG.E.CONSTANT R26, desc[UR8][R2.64+0xa8] ;  /* 0x0000a808021a7981 */ /* 0x000f64000c1e9900 */
[----:B------:R-:W-:-:S04]  /*03e0*/  FSETP.GT.AND P0, PT, R42, R19, PT ;  /* 0x000000132a00720b */ /* 0x000fc80003f04000 */
[----:B------:R-:W-:-:S04]  /*03f0*/  FSEL R19, R42, R19, P0 ;  /* 0x000000132a137208 */ /* 0x000fc80000000000 */
        /* <DEDUP_REMOVED lines=11> */
[----:B------:R-:W-:Y:S02]  /*04b0*/  FSEL R41, R54, R19, P0 ;  /* 0x0000001336297208 */ /* 0x000fe40000000000 */
[----:B------:R-:W3:Y:S02]  /*04c0*/  LDG.E.CONSTANT R19, desc[UR8][R2.64+0xc4] ;  /* 0x0000c40802137981 */ /* 0x000ee4000c1e9900 */
        /* <DEDUP_REMOVED lines=90> */
[----:B-----5:R-:W-:-:S04]  /*0a70*/  FSETP.GT.AND P0, PT, R26, R41, PT ;  /* 0x000000291a00720b */ /* 0x020fc80003f04000 */
[----:B------:R-:W-:Y:S02]  /*0a80*/  FSEL R42, R26, R41, P0 ;  /* 0x000000291a2a7208 */ /* 0x000fe40000000000 */
[----:B------:R-:W5:Y:S02]  /*0a90*/  LDG.E.CONSTANT R26, desc[UR8][R2.64+0x140] ;  /* 0x00014008021a7981 */ /* 0x000f64000c1e9900 */
[----:B------:R-:W-:-:S04]  /*0aa0*/  FSETP.GT.AND P0, PT, R25, R42, PT ;  /* 0x0000002a1900720b */ /* 0x000fc80003f04000 */
[----:B------:R-:W-:Y:S02]  /*0ab0*/  FSEL R41, R25, R42, P0 ;  /* 0x0000002a19297208 */ /* 0x000fe40000000000 */
[----:B------:R-:W5:Y:S02]  /*0ac0*/  LDG.E.CONSTANT R25, desc[UR8][R2.64+0x144] ;  /* 0x0001440802197981 */ /* 0x000f64000c1e9900 */
[----:B----4-:R-:W-:-:S04]  /*0ad0*/  FSETP.GT.AND P0, PT, R24, R41, PT ;  /* 0x000000291800720b */ /* 0x010fc80003f04000 */
[----:B------:R-:W-:Y:S02]  /*0ae0*/  FSEL R42, R24, R41, P0 ;  /* 0x00000029182a7208 */ /* 0x000fe40000000000 */
[----:B------:R-:W4:Y:S02]  /*0af0*/  LDG.E.CONSTANT R24, desc[UR8][R2.64+0x148] ;  /* 0x0001480802187981 */ /* 0x000f24000c1e9900 */
[----:B------:R-:W-:-:S04]  /*0b00*/  FSETP.GT.AND P0, PT, R23, R42, PT ;  /* 0x0000002a1700720b */ /* 0x000fc80003f04000 */
[----:B------:R-:W-:Y:S02]  /*0b10*/  FSEL R41, R23, R42, P0 ;  /* 0x0000002a17297208 */ /* 0x000fe40000000000 */
[----:B------:R-:W4:Y:S02]  /*0b20*/  LDG.E.CONSTANT R23, desc[UR8][R2.64+0x14c] ;  /* 0x00014c0802177981 */ /* 0x000f24000c1e9900 */
[----:B--2---:R-:W-:-:S04]  /*0b30*/  FSETP.GT.AND P0, PT, R22, R41, PT ;  /* 0x000000291600720b */ /* 0x004fc80003f04000 */
[----:B------:R-:W-:Y:S02]  /*0b40*/  FSEL R42, R22, R41, P0 ;  /* 0x00000029162a7208 */ /* 0x000fe40000000000 */
[----:B------:R-:W2:Y:S02]  /*0b50*/  LDG.E.CONSTANT R22, desc[UR8][R2.64+0x150] ;  /* 0x0001500802167981 */ /* 0x000ea4000c1e9900 */
[----:B------:R-:W-:-:S04]  /*0b60*/  FSETP.GT.AND P0, PT, R21, R42, PT ;  /* 0x0000002a1500720b */ /* 0x000fc80003f04000 */
[----:B------:R-:W-:Y:S02]  /*0b70*/  FSEL R41, R21, R42, P0 ;  /* 0x0000002a15297208 */ /* 0x000fe40000000000 */
[----:B------:R-:W2:Y:S02]  /*0b80*/  LDG.E.CONSTANT R21, desc[UR8][R2.64+0x154] ;  /* 0x0001540802157981 */ /* 0x000ea4000c1e9900 */
[----:B---3--:R-:W-:-:S04]  /*0b90*/  FSETP.GT.AND P0, PT, R20, R41, PT ;  /* 0x000000291400720b */ /* 0x008fc80003f04000 */
        /* <DEDUP_REMOVED lines=318> */
[----:B------:R-:W-:-:S04]  /*1f80*/  FSEL R28, R28, R41, P0 ;  /* 0x000000291c1c7208 */ /* 0x000fc80000000000 */
[----:B------:R-:W-:-:S04]  /*1f90*/  FSETP.GT.AND P0, PT, R27, R28, PT ;  /* 0x0000001c1b00720b */ /* 0x000fc80003f04000 */
[----:B------:R-:W-:-:S04]  /*1fa0*/  FSEL R27, R27, R28, P0 ;  /* 0x0000001c1b1b7208 */ /* 0x000fc80000000000 */
[----:B-----5:R-:W-:-:S04]  /*1fb0*/  FSETP.GT.AND P0, PT, R26, R27, PT ;  /* 0x0000001b1a00720b */ /* 0x020fc80003f04000 */
[----:B------:R-:W-:-:S04]  /*1fc0*/  FSEL R26, R26, R27, P0 ;  /* 0x0000001b1a1a7208 */ /* 0x000fc80000000000 */
[----:B------:R-:W-:-:S04]  /*1fd0*/  FSETP.GT.AND P0, PT, R25, R26, PT ;  /* 0x0000001a1900720b */ /* 0x000fc80003f04000 */
[----:B------:R-:W-:-:S04]  /*1fe0*/  FSEL R25, R25, R26, P0 ;  /* 0x0000001a19197208 */ /* 0x000fc80000000000 */
[----:B----4-:R-:W-:-:S04]  /*1ff0*/  FSETP.GT.AND P0, PT, R24, R25, PT ;  /* 0x000000191800720b */ /* 0x010fc80003f04000 */
[----:B------:R-:W-:-:S04]  /*2000*/  FSEL R24, R24, R25, P0 ;  /* 0x0000001918187208 */ /* 0x000fc80000000000 */
[----:B------:R-:W-:-:S04]  /*2010*/  FSETP.GT.AND P0, PT, R23, R24, PT ;  /* 0x000000181700720b */ /* 0x000fc80003f04000 */
[----:B------:R-:W-:-:S04]  /*2020*/  FSEL R23, R23, R24, P0 ;  /* 0x0000001817177208 */ /* 0x000fc80000000000 */
[----:B--2---:R-:W-:-:S04]  /*2030*/  FSETP.GT.AND P0, PT, R22, R23, PT ;  /* 0x000000171600720b */ /* 0x004fc80003f04000 */
[----:B------:R-:W-:-:S04]  /*2040*/  FSEL R22, R22, R23, P0 ;  /* 0x0000001716167208 */ /* 0x000fc80000000000 */
[----:B------:R-:W-:-:S04]  /*2050*/  FSETP.GT.AND P0, PT, R21, R22, PT ;  /* 0x000000161500720b */ /* 0x000fc80003f04000 */
[----:B------:R-:W-:-:S04]  /*2060*/  FSEL R21, R21, R22, P0 ;  /* 0x0000001615157208 */ /* 0x000fc80000000000 */
[----:B---3--:R-:W-:-:S04]  /*2070*/  FSETP.GT.AND P0, PT, R20, R21, PT ;  /* 0x000000151400720b */ /* 0x008fc80003f04000 */
        /* <DEDUP_REMOVED lines=54> */
[----:B------:R-:W-:Y:S01]  /*23e0*/  FSEL R38, R38, R37, P0 ;  /* 0x0000002526267208 */ /* 0x000fe20000000000 */
[----:B-1----:R-:W-:-:S03]  /*23f0*/  UIADD3 UR4, UP0, UPT, UR4, 0x10, URZ ;  /* 0x0000001004047890 */ /* 0x002fc6000ff1e0ff */
[----:B------:R-:W-:Y:S01]  /*2400*/  FSETP.GT.AND P0, PT, R39, R38, PT ;  /* 0x000000262700720b */ /* 0x000fe20003f04000 */
[----:B------:R-:W-:-:S03]  /*2410*/  UIADD3 UR10, UP1, UPT, UR6, 0x10, URZ ;  /* 0x00000010060a7890 */ /* 0x000fc6000ff3e0ff */
[----:B------:R-:W-:Y:S01]  /*2420*/  FSEL R39, R39, R38, P0 ;  /* 0x0000002627277208 */ /* 0x000fe20000000000 */
[----:B------:R-:W-:Y:S02]  /*2430*/  UIADD3.X UR5, UPT, UPT, URZ, UR5, URZ, UP0, !UPT ;  /* 0x00000005ff057290 */ /* 0x000fe400087fe4ff */
[----:B------:R-:W-:Y:S01]  /*2440*/  UIADD3.X UR11, UPT, UPT, URZ, UR7, URZ, UP1, !UPT ;  /* 0x00000007ff0b7290 */ /* 0x000fe20008ffe4ff */
[CC--:B------:R-:W-:Y:S01]  /*2450*/  FSETP.GT.AND P0, PT, R40.reuse, R39.reuse, PT ;  /* 0x000000272800720b */ /* 0x0c0fe20003f04000 */
[----:B------:R-:W-:Y:S02]  /*2460*/  IMAD.MOV.U32 R5, RZ, RZ, RZ ;  /* 0x000000ffff057224 */ /* 0x000fe400078e00ff */
[----:B------:R-:W-:Y:S01]  /*2470*/  IMAD.U32 R4, RZ, RZ, UR10 ;  /* 0x0000000aff047e24 */ /* 0x000fe2000f8e00ff */
[----:B------:R-:W-:Y:S01]  /*2480*/  FSEL R0, R40, R39, P0 ;  /* 0x0000002728007208 */ /* 0x000fe20000000000 */
[----:B------:R-:W-:Y:S02]  /*2490*/  IMAD.U32 R3, RZ, RZ, UR5 ;  /* 0x00000005ff037e24 */ /* 0x000fe4000f8e00ff */
[----:B------:R-:W-:-:S02]  /*24a0*/  IMAD.U32 R7, RZ, RZ, UR11 ;  /* 0x0000000bff077e24 */ /* 0x000fc4000f8e00ff */
[----:B------:R-:W-:Y:S01]  /*24b0*/  IMAD.U32 R2, RZ, RZ, UR4 ;  /* 0x00000004ff027e24 */ /* 0x000fe2000f8e00ff */
[----:B------:R-:W-:-:S06]  /*24c0*/  UMOV UR4, URZ ;  /* 0x000000ff00047c82 */ /* 0x000fcc0008000000 */
.L_x_0:
[----:B------:R-:W2:Y:S04]  /*24d0*/  LDG.E.CONSTANT R9, desc[UR8][R2.64+-0x10] ;  /* 0xfffff00802097981 */ /* 0x000ea8000c1e9900 */
[----:B------:R-:W3:Y:S04]  /*24e0*/  LDG.E.CONSTANT R13, desc[UR8][R2.64+-0xc] ;  /* 0xfffff408020d7981 */ /* 0x000ee8000c1e9900 */
[----:B------:R-:W4:Y:S04]  /*24f0*/  LDG.E.CONSTANT R15, desc[UR8][R2.64+-0x8] ;  /* 0xfffff808020f7981 */ /* 0x000f28000c1e9900 */
[----:B------:R-:W5:Y:S04]  /*2500*/  LDG.E.CONSTANT R21, desc[UR8][R2.64] ;  /* 0x0000000802157981 */ /* 0x000f68000c1e9900 */
[----:B------:R-:W5:Y:S04]  /*2510*/  LDG.E.CONSTANT R17, desc[UR8][R2.64+-0x4] ;  /* 0xfffffc0802117981 */ /* 0x000f68000c1e9900 */
[----:B------:R-:W5:Y:S04]  /*2520*/  LDG.E.CONSTANT R23, desc[UR8][R2.64+0x4] ;  /* 0x0000040802177981 */ /* 0x000f68000c1e9900 */
[----:B------:R-:W5:Y:S04]  /*2530*/  LDG.E.CONSTANT R25, desc[UR8][R2.64+0x8] ;  /* 0x0000080802197981 */ /* 0x000f68000c1e9900 */
[----:B------:R0:W5:Y:S01]  /*2540*/  LDG.E.CONSTANT R27, desc[UR8][R2.64+0xc] ;  /* 0x00000c08021b7981 */ /* 0x000162000c1e9900 */
[----:B------:R-:W-:-:S02]  /*2550*/  IMAD.MOV.U32 R26, RZ, RZ, 0x3bbb989d ;  /* 0x3bbb989dff1a7424 */ /* 0x000fc400078e00ff */
[----:B------:R-:W-:Y:S01]  /*2560*/  IMAD.MOV.U32 R11, RZ, RZ, 0x437c0000 ;  /* 0x437c0000ff0b7424 */ /* 0x000fe200078e00ff */
[----:B------:R-:W-:-:S04]  /*2570*/  UIADD3 UR4, UPT, UPT, UR4, 0x8, URZ ;  /* 0x0000000804047890 */ /* 0x000fc8000fffe0ff */
[----:B------:R-:W-:Y:S01]  /*2580*/  UISETP.NE.AND UP0, UPT, UR4, 0xc0, UPT ;  /* 0x000000c00400788c */ /* 0x000fe2000bf05270 */
[----:B0-----:R-:W-:-:S05]  /*2590*/  IADD3 R2, P0, PT, R2, 0x20, RZ ;  /* 0x0000002002027810 */ /* 0x001fca0007f1e0ff */
[----:B------:R-:W-:Y:S02]  /*25a0*/  IMAD.X R3, RZ, RZ, R3, P0 ;  /* 0x000000ffff037224 */ /* 0x000fe400000e0603 */
[----:B--2---:R-:W-:-:S04]  /*25b0*/  FADD R9, R9, -R0 ;  /* 0x8000000009097221 */ /* 0x004fc80000000000 */
[----:B------:R-:W-:Y:S01]  /*25c0*/  FFMA.SAT R8, R9, R26, 0.5 ;  /* 0x3f00000009087423 */ /* 0x000fe2000000201a */
[----:B---3--:R-:W-:-:S03]  /*25d0*/  FADD R14, R13, -R0 ;  /* 0x800000000d0e7221 */ /* 0x008fc60000000000 */
[-C--:B------:R-:W-:Y:S01]  /*25e0*/  FFMA.RM R8, R8, R11.reuse, 12582913 ;  /* 0x4b40000108087423 */ /* 0x080fe2000000400b */
[-C--:B------:R-:W-:Y:S01]  /*25f0*/  FFMA.SAT R6, R14, R26.reuse, 0.5 ;  /* 0x3f0000000e067423 */ /* 0x080fe2000000201a */
[--C-:B----4-:R-:W-:Y:S02]  /*2600*/  FADD R16, R15, -R0.reuse ;  /* 0x800000000f107221 */ /* 0x110fe40000000000 */
[----:B------:R-:W-:Y:S01]  /*2610*/  FADD R10, R8, -12583039 ;  /* 0xcb40007f080a7421 */ /* 0x000fe20000000000 */
[-C--:B------:R-:W-:Y:S01]  /*2620*/  FFMA.RM R6, R6, R11.reuse, 12582913 ;  /* 0x4b40000106067423 */ /* 0x080fe2000000400b */
[----:B-----5:R-:W-:Y:S02]  /*2630*/  FADD R21, R21, -R0 ;  /* 0x8000000015157221 */ /* 0x020fe40000000000 */
[----:B------:R-:W-:Y:S01]  /*2640*/  FFMA R10, R9, 1.4426950216293334961, -R10 ;  /* 0x3fb8aa3b090a7823 */ /* 0x000fe2000000080a */
[-C--:B------:R-:W-:Y:S01]  /*2650*/  FFMA.SAT R18, R16, R26.reuse, 0.5 ;  /* 0x3f00000010127423 */ /* 0x080fe2000000201a */
[----:B------:R-:W-:Y:S01]  /*2660*/  FADD R13, R6, -12583039 ;  /* 0xcb40007f060d7421 */ /* 0x000fe20000000000 */
[----:B------:R-:W-:Y:S01]  /*2670*/  FADD R19, R17, -R0 ;  /* 0x8000000011137221 */ /* 0x000fe20000000000 */
[----:B------:R-:W-:Y:S01]  /*2680*/  FFMA R12, R9, 1.925963033500011079e-08, R10 ;  /* 0x32a57060090c7823 */ /* 0x000fe2000000000a */
[-C--:B------:R-:W-:Y:S01]  /*2690*/  FFMA.SAT R20, R21, R26.reuse, 0.5 ;  /* 0x3f00000015147423 */ /* 0x080fe2000000201a */
[-C--:B------:R-:W-:Y:S01]  /*26a0*/  FFMA.RM R10, R18, R11.reuse, 12582913 ;  /* 0x4b400001120a7423 */ /* 0x080fe2000000400b */
[--C-:B------:R-:W-:Y:S01]  /*26b0*/  FADD R23, R23, -R0.reuse ;  /* 0x8000000017177221 */ /* 0x100fe20000000000 */
[--C-:B------:R-:W-:Y:S01]  /*26c0*/  FADD R25, R25, -R0.reuse ;  /* 0x8000000019197221 */ /* 0x100fe20000000000 */
[----:B------:R-:W-:Y:S01]  /*26d0*/  FFMA R9, R14, 1.4426950216293334961, -R13 ;  /* 0x3fb8aa3b0e097823 */ /* 0x000fe2000000080d */
[-C--:B------:R-:W-:Y:S01]  /*26e0*/  FFMA.SAT R18, R19, R26.reuse, 0.5 ;  /* 0x3f00000013127423 */ /* 0x080fe2000000201a */
[----:B------:R0:W1:Y:S01]  /*26f0*/  MUFU.EX2 R13, R12 ;  /* 0x0000000c000d7308 */ /* 0x0000620000000800 */
[----:B------:R-:W-:Y:S01]  /*2700*/  FADD R27, R27, -R0 ;  /* 0x800000001b1b7221 */ /* 0x000fe20000000000 */
[----:B------:R-:W-:Y:S01]  /*2710*/  FADD R15, R10, -12583039 ;  /* 0xcb40007f0a0f7421 */ /* 0x000fe20000000000 */
[-C--:B------:R-:W-:Y:S01]  /*2720*/  FFMA.SAT R22, R25, R26.reuse, 0.5 ;  /* 0x3f00000019167423 */ /* 0x080fe2000000201a */
[----:B------:R-:W-:Y:S01]  /*2730*/  FFMA R14, R14, 1.925963033500011079e-08, R9 ;  /* 0x32a570600e0e7823 */ /* 0x000fe20000000009 */
[-C--:B------:R-:W-:Y:S01]  /*2740*/  FFMA.RM R9, R18, R11.reuse, 12582913 ;  /* 0x4b40000112097423 */ /* 0x080fe2000000400b */
[-C--:B0-----:R-:W-:Y:S01]  /*2750*/  FFMA.RM R12, R20, R11.reuse, 12582913 ;  /* 0x4b400001140c7423 */ /* 0x081fe2000000400b */
[-C--:B------:R-:W-:Y:S01]  /*2760*/  FFMA.SAT R20, R23, R26.reuse, 0.5 ;  /* 0x3f00000017147423 */ /* 0x080fe2000000201a */
[----:B------:R-:W-:Y:S01]  /*2770*/  FFMA.SAT R26, R27, R26, 0.5 ;  /* 0x3f0000001b1a7423 */ /* 0x000fe2000000201a */
[----:B------:R-:W-:Y:S01]  /*2780*/  FFMA R17, R16, 1.4426950216293334961, -R15 ;  /* 0x3fb8aa3b10117823 */ /* 0x000fe2000000080f */
[-C--:B------:R-:W-:Y:S01]  /*2790*/  FFMA.RM R22, R22, R11.reuse, 12582913 ;  /* 0x4b40000116167423 */ /* 0x080fe2000000400b */
[-C--:B------:R-:W-:Y:S01]  /*27a0*/  FFMA.RM R20, R20, R11.reuse, 12582913 ;  /* 0x4b40000114147423 */ /* 0x080fe2000000400b */
[----:B------:R-:W-:Y:S01]  /*27b0*/  FFMA.RM R26, R26, R11, 12582913 ;  /* 0x4b4000011a1a7423 */ /* 0x000fe2000000400b */
[----:B------:R-:W-:Y:S01]  /*27c0*/  FADD R18, R9, -12583039 ;  /* 0xcb40007f09127421 */ /* 0x000fe20000000000 */
[----:B------:R0:W2:Y:S01]  /*27d0*/  MUFU.EX2 R15, R14 ;  /* 0x0000000e000f7308 */ /* 0x0000a20000000800 */
[----:B------:R-:W-:Y:S01]  /*27e0*/  FFMA R17, R16, 1.925963033500011079e-08, R17 ;  /* 0x32a5706010117823 */ /* 0x000fe20000000011 */
[----:B------:R-:W-:Y:S01]  /*27f0*/  FADD R16, R12, -12583039 ;  /* 0xcb40007f0c107421 */ /* 0x000fe20000000000 */
[----:B------:R-:W-:Y:S01]  /*2800*/  FADD R24, R22, -12583039 ;  /* 0xcb40007f16187421 */ /* 0x000fe20000000000 */
[----:B------:R-:W-:Y:S01]  /*2810*/  FADD R28, R26, -12583039 ;  /* 0xcb40007f1a1c7421 */ /* 0x000fe20000000000 */
[----:B------:R-:W-:Y:S01]  /*2820*/  FFMA R18, R19, 1.4426950216293334961, -R18 ;  /* 0x3fb8aa3b13127823 */ /* 0x000fe20000000812 */
[----:B0-----:R-:W-:Y:S01]  /*2830*/  FADD R14, R20, -12583039 ;  /* 0xcb40007f140e7421 */ /* 0x001fe20000000000 */
[----:B------:R-:W-:Y:S01]  /*2840*/  FFMA R16, R21, 1.4426950216293334961, -R16 ;  /* 0x3fb8aa3b15107823 */ /* 0x000fe20000000810 */
[----:B------:R-:W-:Y:S01]  /*2850*/  FFMA R24, R25, 1.4426950216293334961, -R24 ;  /* 0x3fb8aa3b19187823 */ /* 0x000fe20000000818 */
[----:B------:R-:W-:Y:S01]  /*2860*/  FFMA R28, R27, 1.4426950216293334961, -R28 ;  /* 0x3fb8aa3b1b1c7823 */ /* 0x000fe2000000081c */
[----:B------:R-:W-:Y:S01]  /*2870*/  FFMA R14, R23, 1.4426950216293334961, -R14 ;  /* 0x3fb8aa3b170e7823 */ /* 0x000fe2000000080e */
[----:B------:R-:W-:Y:S01]  /*2880*/  FFMA R18, R19, 1.925963033500011079e-08, R18 ;  /* 0x32a5706013127823 */ /* 0x000fe20000000012 */
[----:B------:R-:W-:-:S02]  /*2890*/  IMAD.SHL.U32 R8, R8, 0x800000, RZ ;  /* 0x0080000008087824 */ /* 0x000fc400078e00ff */
[----:B------:R-:W-:Y:S01]  /*28a0*/  FFMA R16, R21, 1.925963033500011079e-08, R16 ;  /* 0x32a5706015107823 */ /* 0x000fe20000000010 */
[----:B------:R-:W-:Y:S01]  /*28b0*/  FFMA R14, R23, 1.925963033500011079e-08, R14 ;  /* 0x32a57060170e7823 */ /* 0x000fe2000000000e */
[----:B------:R-:W-:Y:S01]  /*28c0*/  FFMA R24, R25, 1.925963033500011079e-08, R24 ;  /* 0x32a5706019187823 */ /* 0x000fe20000000018 */
[----:B------:R-:W-:Y:S01]  /*28d0*/  FFMA R28, R27, 1.925963033500011079e-08, R28 ;  /* 0x32a570601b1c7823 */ /* 0x000fe2000000001c */
[----:B------:R-:W0:Y:S01]  /*28e0*/  MUFU.EX2 R17, R17 ;  /* 0x0000001100117308 */ /* 0x000e220000000800 */
[----:B-1----:R-:W-:-:S07]  /*28f0*/  FMUL R8, R8, R13 ;  /* 0x0000000d08087220 */ /* 0x002fce0000400000 */
[----:B------:R-:W1:Y:S08]  /*2900*/  MUFU.EX2 R18, R18 ;  /* 0x0000001200127308 */ /* 0x000e700000000800 */
[----:B------:R-:W3:Y:S08]  /*2910*/  MUFU.EX2 R19, R16 ;  /* 0x0000001000137308 */ /* 0x000ef00000000800 */
[----:B------:R-:W4:Y:S08]  /*2920*/  MUFU.EX2 R21, R14 ;  /* 0x0000000e00157308 */ /* 0x000f300000000800 */
[----:B------:R-:W5:Y:S08]  /*2930*/  MUFU.EX2 R23, R24 ;  /* 0x0000001800177308 */ /* 0x000f700000000800 */
[----:B------:R-:W5:Y:S01]  /*2940*/  MUFU.EX2 R13, R28 ;  /* 0x0000001c000d7308 */ /* 0x000f620000000800 */
[----:B------:R-:W-:-:S02]  /*2950*/  IMAD.SHL.U32 R6, R6, 0x800000, RZ ;  /* 0x0080000006067824 */ /* 0x000fc400078e00ff */
[----:B------:R-:W-:Y:S02]  /*2960*/  IMAD.SHL.U32 R10, R10, 0x800000, RZ ;  /* 0x008000000a0a7824 */ /* 0x000fe400078e00ff */
[----:B------:R-:W-:Y:S01]  /*2970*/  FADD R5, R8, R5 ;  /* 0x0000000508057221 */ /* 0x000fe20000000000 */
[----:B------:R-:W-:Y:S02]  /*2980*/  IMAD.SHL.U32 R9, R9, 0x800000, RZ ;  /* 0x0080000009097824 */ /* 0x000fe400078e00ff */
[----:B--2---:R-:W-:Y:S01]  /*2990*/  FMUL R6, R6, R15 ;  /* 0x0000000f06067220 */ /* 0x004fe20000400000 */
[----:B------:R-:W-:Y:S02]  /*29a0*/  IMAD.SHL.U32 R12, R12, 0x800000, RZ ;  /* 0x008000000c0c7824 */ /* 0x000fe400078e00ff */
[----:B------:R-:W-:Y:S02]  /*29b0*/  IMAD.SHL.U32 R20, R20, 0x800000, RZ ;  /* 0x0080000014147824 */ /* 0x000fe400078e00ff */
[----:B------:R-:W-:-:S02]  /*29c0*/  IMAD.SHL.U32 R22, R22, 0x800000, RZ ;  /* 0x0080000016167824 */ /* 0x000fc400078e00ff */
[----:B------:R-:W-:Y:S02]  /*29d0*/  IMAD.SHL.U32 R26, R26, 0x800000, RZ ;  /* 0x008000001a1a7824 */ /* 0x000fe400078e00ff */
[----:B0-----:R-:W-:Y:S01]  /*29e0*/  FMUL R17, R10, R17 ;  /* 0x000000110a117220 */ /* 0x001fe20000400000 */
[----:B------:R-:W-:Y:S02]  /*29f0*/  IMAD.MOV.U32 R10, RZ, RZ, R4 ;  /* 0x000000ffff0a7224 */ /* 0x000fe400078e0004 */
[----:B-1----:R-:W-:Y:S01]  /*2a00*/  FMUL R9, R9, R18 ;  /* 0x0000001209097220 */ /* 0x002fe20000400000 */
[----:B------:R-:W-:Y:S02]  /*2a10*/  IMAD.MOV.U32 R11, RZ, RZ, R7 ;  /* 0x000000ffff0b7224 */ /* 0x000fe400078e0007 */
[----:B---3--:R-:W-:Y:S01]  /*2a20*/  FMUL R12, R12, R19 ;  /* 0x000000130c0c7220 */ /* 0x008fe20000400000 */
[----:B----4-:R-:W-:Y:S01]  /*2a30*/  FMUL R20, R20, R21 ;  /* 0x0000001514147220 */ /* 0x010fe20000400000 */
[----:B-----5:R-:W-:Y:S01]  /*2a40*/  FMUL R22, R22, R23 ;  /* 0x0000001716167220 */ /* 0x020fe20000400000 */
[----:B------:R-:W-:Y:S01]  /*2a50*/  FMUL R13, R26, R13 ;  /* 0x0000000d1a0d7220 */ /* 0x000fe20000400000 */
[----:B------:R-:W-:Y:S01]  /*2a60*/  FADD R5, R5, R6 ;  /* 0x0000000605057221 */ /* 0x000fe20000000000 */
[----:B------:R0:W-:Y:S03]  /*2a70*/  STG.E desc[UR8][R10.64+-0x10], R8 ;  /* 0xfffff0080a007986 */ /* 0x0001e6000c101908 */
[----:B------:R-:W-:Y:S01]  /*2a80*/  FADD R5, R5, R17 ;  /* 0x0000001105057221 */ /* 0x000fe20000000000 */
[----:B------:R0:W-:Y:S04]  /*2a90*/  STG.E desc[UR8][R10.64+-0xc], R6 ;  /* 0xfffff4060a007986 */ /* 0x0001e8000c101908 */
[----:B------:R0:W-:Y:S04]  /*2aa0*/  STG.E desc[UR8][R10.64+-0x8], R17 ;  /* 0xfffff8110a007986 */ /* 0x0001e8000c101908 */
[----:B------:R0:W-:Y:S04]  /*2ab0*/  STG.E desc[UR8][R10.64+-0x4], R9 ;  /* 0xfffffc090a007986 */ /* 0x0001e8000c101908 */
[----:B------:R0:W-:Y:S04]  /*2ac0*/  STG.E desc[UR8][R10.64], R12 ;  /* 0x0000000c0a007986 */ /* 0x0001e8000c101908 */
[----:B------:R0:W-:Y:S04]  /*2ad0*/  STG.E desc[UR8][R10.64+0x4], R20 ;  /* 0x000004140a007986 */ /* 0x0001e8000c101908 */
[----:B------:R0:W-:Y:S04]  /*2ae0*/  STG.E desc[UR8][R10.64+0x8], R22 ;  /* 0x000008160a007986 */ /* 0x0001e8000c101908 */
[----:B------:R0:W-:Y:S01]  /*2af0*/  STG.E desc[UR8][R10.64+0xc], R13 ;  /* 0x00000c0d0a007986 */ /* 0x0001e2000c101908 */
[----:B------:R-:W-:-:S04]  /*2b00*/  FADD R5, R5, R9 ;  /* 0x0000000905057221 */ /* 0x000fc80000000000 */
[----:B------:R-:W-:Y:S01]  /*2b10*/  FADD R5, R5, R12 ;  /* 0x0000000c05057221 */ /* 0x000fe20000000000 */
[----:B------:R-:W-:-:S03]  /*2b20*/  IADD3 R4, P1, PT, R10, 0x20, RZ ;  /* 0x000000200a047810 */ /* 0x000fc60007f3e0ff */
[----:B------:R-:W-:-:S04]  /*2b30*/  FADD R5, R5, R20 ;  /* 0x0000001405057221 */ /* 0x000fc80000000000 */
[----:B------:R-:W-:Y:S01]  /*2b40*/  FADD R5, R5, R22 ;  /* 0x0000001605057221 */ /* 0x000fe20000000000 */
[----:B------:R-:W-:-:S03]  /*2b50*/  IMAD.X R7, RZ, RZ, R11, P1 ;  /* 0x000000ffff077224 */ /* 0x000fc600008e060b */
[----:B------:R-:W-:Y:S01]  /*2b60*/  FADD R5, R5, R13 ;  /* 0x0000000d05057221 */ /* 0x000fe20000000000 */
[----:B0-----:R-:W-:Y:S06]  /*2b70*/  BRA.U UP0, `(.L_x_0) ;  /* 0xfffffff900547547 */ /* 0x001fec000b83ffff */
[----:B------:R-:W-:-:S04]  /*2b80*/  UIADD3 UR4, UP0, UPT, UR6, 0x20, URZ ;  /* 0x0000002006047890 */ /* 0x000fc8000ff1e0ff */
[----:B------:R-:W-:Y:S02]  /*2b90*/  UIADD3.X UR5, UPT, UPT, URZ, UR7, URZ, UP0, !UPT ;  /* 0x00000007ff057290 */ /* 0x000fe400087fe4ff */
[----:B------:R-:W-:Y:S01]  /*2ba0*/  IMAD.U32 R0, RZ, RZ, UR4 ;  /* 0x00000004ff007e24 */ /* 0x000fe2000f8e00ff */
[----:B------:R-:W-:-:S03]  /*2bb0*/  UMOV UR4, URZ ;  /* 0x000000ff00047c82 */ /* 0x000fc60008000000 */
[----:B------:R-:W-:-:S07]  /*2bc0*/  IMAD.U32 R3, RZ, RZ, UR5 ;  /* 0x00000005ff037e24 */ /* 0x000fce000f8e00ff */
.L_x_17:
[----:B0-----:R-:W-:Y:S02]  /*2bd0*/  IMAD.MOV.U32 R6, RZ, RZ, R0 ;  /* 0x000000ffff067224 */ /* 0x001fe400078e0000 */
[----:B------:R-:W-:-:S05]  /*2be0*/  IMAD.MOV.U32 R7, RZ, RZ, R3 ;  /* 0x000000ffff077224 */ /* 0x000fca00078e0003 */
[----:B------:R-:W2:Y:S01]  /*2bf0*/  LDG.E R0, desc[UR8][R6.64+-0x20] ;  /* 0xffffe00806007981 */ /* 0x000ea2000c1e1900 */
[----:B------:R-:W0:Y:S01]  /*2c00*/  MUFU.RCP R2, R5 ;  /* 0x0000000500027308 */ /* 0x000e220000001000 */
[----:B------:R-:W-:-:S04]  /*2c10*/  UIADD3 UR4, UPT, UPT, UR4, 0x10, URZ ;  /* 0x0000001004047890 */ /* 0x000fc8000fffe0ff */
[----:B------:R-:W-:Y:S01]  /*2c20*/  UISETP.NE.AND UP0, UPT, UR4, 0xc0, UPT ;  /* 0x000000c00400788c */ /* 0x000fe2000bf05270 */
[----:B0-----:R-:W-:-:S04]  /*2c30*/  FFMA R3, -R5, R2, 1 ;  /* 0x3f80000005037423 */ /* 0x001fc80000000102 */
[----:B------:R-:W-:Y:S01]  /*2c40*/  FFMA R3, R2, R3, R2 ;  /* 0x0000000302037223 */ /* 0x000fe20000000002 */
[----:B--2---:R-:W0:Y:S03]  /*2c50*/  FCHK P0, R0, R5 ;  /* 0x0000000500007302 */ /* 0x004e260000000000 */
[----:B------:R-:W-:-:S04]  /*2c60*/  FFMA R2, R0, R3, RZ ;  /* 0x0000000300027223 */ /* 0x000fc800000000ff */
[----:B------:R-:W-:-:S04]  /*2c70*/  FFMA R4, -R5, R2, R0 ;  /* 0x0000000205047223 */ /* 0x000fc80000000100 */
[----:B------:R-:W-:Y:S01]  /*2c80*/  FFMA R3, R3, R4, R2 ;  /* 0x0000000403037223 */ /* 0x000fe20000000002 */
[----:B0-----:R-:W-:Y:S06]  /*2c90*/  @!P0 BRA `(.L_x_1) ;  /* 0x0000000000108947 */ /* 0x001fec0003800000 */
[----:B------:R-:W-:Y:S01]  /*2ca0*/  IMAD.MOV.U32 R3, RZ, RZ, R5 ;  /* 0x000000ffff037224 */ /* 0x000fe200078e0005 */
[----:B------:R-:W-:-:S07]  /*2cb0*/  MOV R10, 0x2cd0 ;  /* 0x00002cd0000a7802 */ /* 0x000fce0000000f00 */
[----:B------:R-:W-:Y:S05]  /*2cc0*/  CALL.REL.NOINC `($__internal_0_$__cuda_sm3x_div_rn_noftz_f32_slowpath) ;  /* 0x0000000c007c7944 */ /* 0x000fea0003c00000 */
[----:B------:R-:W-:-:S07]  /*2cd0*/  IMAD.MOV.U32 R3, RZ, RZ, R9 ;  /* 0x000000ffff037224 */ /* 0x000fce00078e0009 */
.L_x_1:
[----:B------:R-:W2:Y:S01]  /*2ce0*/  LDG.E R4, desc[UR8][R6.64+-0x1c] ;  /* 0xffffe40806047981 */ /* 0x000ea2000c1e1900 */
[----:B------:R-:W0:Y:S03]  /*2cf0*/  MUFU.RCP R0, R5 ;  /* 0x0000000500007308 */ /* 0x000e260000001000 */
[----:B------:R1:W-:Y:S01]  /*2d00*/  STG.E desc[UR8][R6.64+-0x20], R3 ;  /* 0xffffe00306007986 */ /* 0x0003e2000c101908 */
[----:B0-----:R-:W-:-:S04]  /*2d10*/  FFMA R9, -R5, R0, 1 ;  /* 0x3f80000005097423 */ /* 0x001fc80000000100 */
[----:B------:R-:W-:Y:S01]  /*2d20*/  FFMA R0, R0, R9, R0 ;  /* 0x0000000900007223 */ /* 0x000fe20000000000 */
[----:B--2---:R-:W0:Y:S03]  /*2d30*/  FCHK P0, R4, R5 ;  /* 0x0000000504007302 */ /* 0x004e260000000000 */
[----:B------:R-:W-:-:S04]  /*2d40*/  FFMA R2, R0, R4, RZ ;  /* 0x0000000400027223 */ /* 0x000fc800000000ff */
[----:B------:R-:W-:-:S04]  /*2d50*/  FFMA R9, -R5, R2, R4 ;  /* 0x0000000205097223 */ /* 0x000fc80000000104 */
[----:B------:R-:W-:Y:S01]  /*2d60*/  FFMA R9, R0, R9, R2 ;  /* 0x0000000900097223 */ /* 0x000fe20000000002 */
[----:B01----:R-:W-:Y:S06]  /*2d70*/  @!P0 BRA `(.L_x_2) ;  /* 0x0000000000108947 */ /* 0x003fec0003800000 */
[----:B------:R-:W-:Y:S01]  /*2d80*/  IMAD.MOV.U32 R0, RZ, RZ, R4 ;  /* 0x000000ffff007224 */ /* 0x000fe200078e0004 */
[----:B------:R-:W-:Y:S01]  /*2d90*/  MOV R10, 0x2dc0 ;  /* 0x00002dc0000a7802 */ /* 0x000fe20000000f00 */
[----:B------:R-:W-:-:S07]  /*2da0*/  IMAD.MOV.U32 R3, RZ, RZ, R5 ;  /* 0x000000ffff037224 */ /* 0x000fce00078e0005 */
[----:B------:R-:W-:Y:S05]  /*2db0*/  CALL.REL.NOINC `($__internal_0_$__cuda_sm3x_div_rn_noftz_f32_slowpath) ;  /* 0x0000000c00407944 */ /* 0x000fea0003c00000 */
.L_x_2:
        /* <DEDUP_REMOVED lines=14> */
[----:B------:R-:W-:-:S07]  /*2ea0*/  IMAD.MOV.U32 R3, RZ, RZ, R9 ;  /* 0x000000ffff037224 */ /* 0x000fce00078e0009 */
.L_x_3:
        /* <DEDUP_REMOVED lines=14> */
.L_x_4:
        /* <DEDUP_REMOVED lines=15> */
.L_x_5:
        /* <DEDUP_REMOVED lines=14> */
.L_x_6:
        /* <DEDUP_REMOVED lines=15> */
.L_x_7:
        /* <DEDUP_REMOVED lines=14> */
.L_x_8:
        /* <DEDUP_REMOVED lines=15> */
.L_x_9:
        /* <DEDUP_REMOVED lines=14> */
.L_x_10:
        /* <DEDUP_REMOVED lines=15> */
.L_x_11:
        /* <DEDUP_REMOVED lines=14> */
.L_x_12:
        /* <DEDUP_REMOVED lines=15> */
.L_x_13:
        /* <DEDUP_REMOVED lines=14> */
.L_x_14:
        /* <DEDUP_REMOVED lines=15> */
.L_x_15:
        /* <DEDUP_REMOVED lines=14> */
.L_x_16:
[----:B------:R0:W-:Y:S01]  /*3a70*/  STG.E desc[UR8][R6.64+0x1c], R9 ;  /* 0x00001c0906007986 */ /* 0x0001e2000c101908 */
[----:B------:R-:W-:-:S05]  /*3a80*/  IADD3 R0, P0, PT, R6, 0x40, RZ ;  /* 0x0000004006007810 */ /* 0x000fca0007f1e0ff */
[----:B------:R-:W-:Y:S01]  /*3a90*/  IMAD.X R3, RZ, RZ, R7, P0 ;  /* 0x000000ffff037224 */ /* 0x000fe200000e0607 */
[----:B------:R-:W-:Y:S07]  /*3aa0*/  BRA.U UP0, `(.L_x_17) ;  /* 0xfffffff100487547 */ /* 0x000fee000b83ffff */
[----:B------:R-:W-:Y:S05]  /*3ab0*/  EXIT ;  /* 0x000000000000794d */ /* 0x000fea0003800000 */
        .weak           $__internal_0_$__cuda_sm3x_div_rn_noftz_f32_slowpath
        .type           $__internal_0_$__cuda_sm3x_div_rn_noftz_f32_slowpath,@function
        .size           $__internal_0_$__cuda_sm3x_div_rn_noftz_f32_slowpath,(.L_x_27 - $__internal_0_$__cuda_sm3x_div_rn_noftz_f32_slowpath)
$__internal_0_$__cuda_sm3x_div_rn_noftz_f32_slowpath:
[----:B------:R-:W-:Y:S02]  /*3ac0*/  SHF.R.U32.HI R4, RZ, 0x17, R3 ;  /* 0x00000017ff047819 */ /* 0x000fe40000011603 */
[----:B------:R-:W-:Y:S02]  /*3ad0*/  SHF.R.U32.HI R2, RZ, 0x17, R0 ;  /* 0x00000017ff027819 */ /* 0x000fe40000011600 */
[----:B------:R-:W-:Y:S02]  /*3ae0*/  LOP3.LUT R12, R4, 0xff, RZ, 0xc0, !PT ;  /* 0x000000ff040c7812 */ /* 0x000fe400078ec0ff */
[----:B------:R-:W-:-:S03]  /*3af0*/  LOP3.LUT R11, R2, 0xff, RZ, 0xc0, !PT ;  /* 0x000000ff020b7812 */ /* 0x000fc600078ec0ff */
[----:B------:R-:W-:Y:S02]  /*3b00*/  VIADD R8, R12, 0xffffffff ;  /* 0xffffffff0c087836 */ /* 0x000fe40000000000 */
[----:B------:R-:W-:-:S03]  /*3b10*/  VIADD R4, R11, 0xffffffff ;  /* 0xffffffff0b047836 */ /* 0x000fc60000000000 */
[----:B------:R-:W-:-:S04]  /*3b20*/  ISETP.GT.U32.AND P0, PT, R8, 0xfd, PT ;  /* 0x000000fd0800780c */ /* 0x000fc80003f04070 */
[----:B------:R-:W-:-:S13]  /*3b30*/  ISETP.GT.U32.OR P0, PT, R4, 0xfd, P0 ;  /* 0x000000fd0400780c */ /* 0x000fda0000704470 */
[----:B------:R-:W-:Y:S01]  /*3b40*/  @!P0 IMAD.MOV.U32 R2, RZ, RZ, RZ ;  /* 0x000000ffff028224 */ /* 0x000fe200078e00ff */
[----:B------:R-:W-:Y:S06]  /*3b50*/  @!P0 BRA `(.L_x_18) ;  /* 0x00000000005c8947 */ /* 0x000fec0003800000 */
[----:B------:R-:W-:Y:S02]  /*3b60*/  FSETP.GTU.FTZ.AND P0, PT, |R0|, +INF , PT ;  /* 0x7f8000000000780b */ /* 0x000fe40003f1c200 */
[----:B------:R-:W-:-:S04]  /*3b70*/  FSETP.GTU.FTZ.AND P1, PT, |R3|, +INF , PT ;  /* 0x7f8000000300780b */ /* 0x000fc80003f3c200 */
[----:B------:R-:W-:-:S13]  /*3b80*/  PLOP3.LUT P0, PT, P0, P1, PT, 0xf8, 0x8f ;  /* 0x00000000008f781c */ /* 0x000fda0000703f70 */
[----:B------:R-:W-:Y:S05]  /*3b90*/  @P0 BRA `(.L_x_19) ;  /* 0x0000000400440947 */ /* 0x000fea0003800000 */
[----:B------:R-:W-:-:S13]  /*3ba0*/  LOP3.LUT P0, RZ, R3, 0x7fffffff, R0, 0xc8, !PT ;  /* 0x7fffffff03ff7812 */ /* 0x000fda000780c800 */
[----:B------:R-:W-:Y:S05]  /*3bb0*/  @!P0 BRA `(.L_x_20) ;  /* 0x0000000400348947 */ /* 0x000fea0003800000 */
[C---:B------:R-:W-:Y:S02]  /*3bc0*/  FSETP.NEU.FTZ.AND P2, PT, |R0|.reuse, +INF , PT ;  /* 0x7f8000000000780b */ /* 0x040fe40003f5d200 */
[----:B------:R-:W-:Y:S02]  /*3bd0*/  FSETP.NEU.FTZ.AND P1, PT, |R3|, +INF , PT ;  /* 0x7f8000000300780b */ /* 0x000fe40003f3d200 */
[----:B------:R-:W-:-:S11]  /*3be0*/  FSETP.NEU.FTZ.AND P0, PT, |R0|, +INF , PT ;  /* 0x7f8000000000780b */ /* 0x000fd60003f1d200 */
[----:B------:R-:W-:Y:S05]  /*3bf0*/  @!P1 BRA !P2, `(.L_x_20) ;  /* 0x0000000400249947 */ /* 0x000fea0005000000 */
[----:B------:R-:W-:-:S04]  /*3c00*/  LOP3.LUT P2, RZ, R0, 0x7fffffff, RZ, 0xc0, !PT ;  /* 0x7fffffff00ff7812 */ /* 0x000fc8000784c0ff */
[----:B------:R-:W-:-:S13]  /*3c10*/  PLOP3.LUT P1, PT, P1, P2, PT, 0x2f, 0xf2 ;  /* 0x0000000000f2781c */ /* 0x000fda0000f24577 */
[----:B------:R-:W-:Y:S05]  /*3c20*/  @P1 BRA `(.L_x_21) ;  /* 0x0000000400101947 */ /* 0x000fea0003800000 */
[----:B------:R-:W-:-:S04]  /*3c30*/  LOP3.LUT P1, RZ, R3, 0x7fffffff, RZ, 0xc0, !PT ;  /* 0x7fffffff03ff7812 */ /* 0x000fc8000782c0ff */
[----:B------:R-:W-:-:S13]  /*3c40*/  PLOP3.LUT P0, PT, P0, P1, PT, 0x2f, 0xf2 ;  /* 0x0000000000f2781c */ /* 0x000fda0000702577 */
[----:B------:R-:W-:Y:S05]  /*3c50*/  @P0 BRA `(.L_x_22) ;  /* 0x0000000000f80947 */ /* 0x000fea0003800000 */
[----:B------:R-:W-:Y:S02]  /*3c60*/  ISETP.GE.AND P0, PT, R4, RZ, PT ;  /* 0x000000ff0400720c */ /* 0x000fe40003f06270 */
[----:B------:R-:W-:-:S11]  /*3c70*/  ISETP.GE.AND P1, PT, R8, RZ, PT ;  /* 0x000000ff0800720c */ /* 0x000fd60003f26270 */
[----:B------:R-:W-:Y:S02]  /*3c80*/  @P0 IMAD.MOV.U32 R2, RZ, RZ, RZ ;  /* 0x000000ffff020224 */ /* 0x000fe400078e00ff */
[----:B------:R-:W-:Y:S01]  /*3c90*/  @!P0 FFMA R0, R0, 1.84467440737095516160e+19, RZ ;  /* 0x5f80000000008823 */ /* 0x000fe200000000ff */
[----:B------:R-:W-:Y:S02]  /*3ca0*/  @!P0 IMAD.MOV.U32 R2, RZ, RZ, -0x40 ;  /* 0xffffffc0ff028424 */ /* 0x000fe400078e00ff */
[----:B------:R-:W-:Y:S02]  /*3cb0*/  @!P1 FFMA R3, R3, 1.84467440737095516160e+19, RZ ;  /* 0x5f80000003039823 */ /* 0x000fe400000000ff */
[----:B------:R-:W-:-:S07]  /*3cc0*/  @!P1 VIADD R2, R2, 0x40 ;  /* 0x0000004002029836 */ /* 0x000fce0000000000 */
.L_x_18:
[----:B------:R-:W-:-:S05]  /*3cd0*/  LEA R4, R12, 0xc0800000, 0x17 ;  /* 0xc08000000c047811 */ /* 0x000fca00078eb8ff */
[----:B------:R-:W-:Y:S02]  /*3ce0*/  IMAD.IADD R4, R3, 0x1, -R4 ;  /* 0x0000000103047824 */ /* 0x000fe400078e0a04 */
[----:B------:R-:W-:Y:S02]  /*3cf0*/  VIADD R3, R11, 0xffffff81 ;  /* 0xffffff810b037836 */ /* 0x000fe40000000000 */
[----:B------:R-:W0:Y:S01]  /*3d00*/  MUFU.RCP R8, R4 ;  /* 0x0000000400087308 */ /* 0x000e220000001000 */
[----:B------:R-:W-:Y:S01]  /*3d10*/  FADD.FTZ R9, -R4, -RZ ;  /* 0x800000ff04097221 */ /* 0x000fe20000010100 */
[C---:B------:R-:W-:Y:S01]  /*3d20*/  IMAD R0, R3.reuse, -0x800000, R0 ;  /* 0xff80000003007824 */ /* 0x040fe200078e0200 */
[----:B------:R-:W-:-:S05]  /*3d30*/  IADD3 R3, PT, PT, R3, 0x7f, -R12 ;  /* 0x0000007f03037810 */ /* 0x000fca0007ffe80c */
[----:B------:R-:W-:Y:S02]  /*3d40*/  IMAD.IADD R3, R3, 0x1, R2 ;  /* 0x0000000103037824 */ /* 0x000fe400078e0202 */
[----:B0-----:R-:W-:-:S04]  /*3d50*/  FFMA R11, R8, R9, 1 ;  /* 0x3f800000080b7423 */ /* 0x001fc80000000009 */
[----:B------:R-:W-:-:S04]  /*3d60*/  FFMA R13, R8, R11, R8 ;  /* 0x0000000b080d7223 */ /* 0x000fc80000000008 */
[----:B------:R-:W-:-:S04]  /*3d70*/  FFMA R8, R0, R13, RZ ;  /* 0x0000000d00087223 */ /* 0x000fc800000000ff */
[----:B------:R-:W-:-:S04]  /*3d80*/  FFMA R11, R9, R8, R0 ;  /* 0x00000008090b7223 */ /* 0x000fc80000000000 */
[----:B------:R-:W-:-:S04]  /*3d90*/  FFMA R14, R13, R11, R8 ;  /* 0x0000000b0d0e7223 */ /* 0x000fc80000000008 */
[----:B------:R-:W-:-:S04]  /*3da0*/  FFMA R9, R9, R14, R0 ;  /* 0x0000000e09097223 */ /* 0x000fc80000000000 */
[----:B------:R-:W-:-:S05]  /*3db0*/  FFMA R8, R13, R9, R14 ;  /* 0x000000090d087223 */ /* 0x000fca000000000e */
[----:B------:R-:W-:-:S04]  /*3dc0*/  SHF.R.U32.HI R0, RZ, 0x17, R8 ;  /* 0x00000017ff007819 */ /* 0x000fc80000011608 */
[----:B------:R-:W-:-:S05]  /*3dd0*/  LOP3.LUT R0, R0, 0xff, RZ, 0xc0, !PT ;  /* 0x000000ff00007812 */ /* 0x000fca00078ec0ff */
[----:B------:R-:W-:-:S04]  /*3de0*/  IMAD.IADD R4, R0, 0x1, R3 ;  /* 0x0000000100047824 */ /* 0x000fc800078e0203 */
[----:B------:R-:W-:-:S05]  /*3df0*/  VIADD R0, R4, 0xffffffff ;  /* 0xffffffff04007836 */ /* 0x000fca0000000000 */
[----:B------:R-:W-:-:S13]  /*3e00*/  ISETP.GE.U32.AND P0, PT, R0, 0xfe, PT ;  /* 0x000000fe0000780c */ /* 0x000fda0003f06070 */
[----:B------:R-:W-:Y:S05]  /*3e10*/  @!P0 BRA `(.L_x_23) ;  /* 0x0000000000808947 */ /* 0x000fea0003800000 */
[----:B------:R-:W-:-:S13]  /*3e20*/  ISETP.GT.AND P0, PT, R4, 0xfe, PT ;  /* 0x000000fe0400780c */ /* 0x000fda0003f04270 */
[----:B------:R-:W-:Y:S05]  /*3e30*/  @P0 BRA `(.L_x_24) ;  /* 0x00000000006c0947 */ /* 0x000fea0003800000 */
[----:B------:R-:W-:-:S13]  /*3e40*/  ISETP.GE.AND P0, PT, R4, 0x1, PT ;  /* 0x000000010400780c */ /* 0x000fda0003f06270 */
[----:B------:R-:W-:Y:S05]  /*3e50*/  @P0 BRA `(.L_x_25) ;  /* 0x0000000000980947 */ /* 0x000fea0003800000 */
[----:B------:R-:W-:Y:S02]  /*3e60*/  ISETP.GE.AND P0, PT, R4, -0x18, PT ;  /* 0xffffffe80400780c */ /* 0x000fe40003f06270 */
[----:B------:R-:W-:-:S11]  /*3e70*/  LOP3.LUT R8, R8, 0x80000000, RZ, 0xc0, !PT ;  /* 0x8000000008087812 */ /* 0x000fd600078ec0ff */
[----:B------:R-:W-:Y:S05]  /*3e80*/  @!P0 BRA `(.L_x_25) ;  /* 0x00000000008c8947 */ /* 0x000fea0003800000 */
[CCC-:B------:R-:W-:Y:S01]  /*3e90*/  FFMA.RZ R0, R13.reuse, R9.reuse, R14.reuse ;  /* 0x000000090d007223 */ /* 0x1c0fe2000000c00e */
[CCC-:B------:R-:W-:Y:S01]  /*3ea0*/  FFMA.RM R3, R13.reuse, R9.reuse, R14.reuse ;  /* 0x000000090d037223 */ /* 0x1c0fe2000000400e */
[C---:B------:R-:W-:Y:S02]  /*3eb0*/  ISETP.NE.AND P2, PT, R4.reuse, RZ, PT ;  /* 0x000000ff0400720c */ /* 0x040fe40003f45270 */
[----:B------:R-:W-:Y:S02]  /*3ec0*/  ISETP.NE.AND P1, PT, R4, RZ, PT ;  /* 0x000000ff0400720c */ /* 0x000fe40003f25270 */
[----:B------:R-:W-:Y:S01]  /*3ed0*/  LOP3.LUT R2, R0, 0x7fffff, RZ, 0xc0, !PT ;  /* 0x007fffff00027812 */ /* 0x000fe200078ec0ff */
[----:B------:R-:W-:Y:S01]  /*3ee0*/  FFMA.RP R0, R13, R9, R14 ;  /* 0x000000090d007223 */ /* 0x000fe2000000800e */
[----:B------:R-:W-:Y:S02]  /*3ef0*/  VIADD R9, R4, 0x20 ;  /* 0x0000002004097836 */ /* 0x000fe40000000000 */
[----:B------:R-:W-:Y:S01]  /*3f00*/  LOP3.LUT R2, R2, 0x800000, RZ, 0xfc, !PT ;  /* 0x0080000002027812 */ /* 0x000fe200078efcff */
[----:B------:R-:W-:Y:S01]  /*3f10*/  IMAD.MOV R4, RZ, RZ, -R4 ;  /* 0x000000ffff047224 */ /* 0x000fe200078e0a04 */
[----:B------:R-:W-:-:S02]  /*3f20*/  FSETP.NEU.FTZ.AND P0, PT, R0, R3, PT ;  /* 0x000000030000720b */ /* 0x000fc40003f1d000 */
[----:B------:R-:W-:Y:S02]  /*3f30*/  SHF.L.U32 R9, R2, R9, RZ ;  /* 0x0000000902097219 */ /* 0x000fe400000006ff */
[----:B------:R-:W-:Y:S02]  /*3f40*/  SEL R3, R4, RZ, P2 ;  /* 0x000000ff04037207 */ /* 0x000fe40001000000 */
[----:B------:R-:W-:Y:S02]  /*3f50*/  ISETP.NE.AND P1, PT, R9, RZ, P1 ;  /* 0x000000ff0900720c */ /* 0x000fe40000f25270 */
[----:B------:R-:W-:Y:S02]  /*3f60*/  SHF.R.U32.HI R3, RZ, R3, R2 ;  /* 0x00000003ff037219 */ /* 0x000fe40000011602 */
[----:B------:R-:W-:Y:S02]  /*3f70*/  PLOP3.LUT P0, PT, P0, P1, PT, 0xf8, 0x8f ;  /* 0x00000000008f781c */ /* 0x000fe40000703f70 */
[----:B------:R-:W-:-:S02]  /*3f80*/  SHF.R.U32.HI R9, RZ, 0x1, R3 ;  /* 0x00000001ff097819 */ /* 0x000fc40000011603 */
[----:B------:R-:W-:-:S04]  /*3f90*/  SEL R0, RZ, 0x1, !P0 ;  /* 0x00000001ff007807 */ /* 0x000fc80004000000 */
[----:B------:R-:W-:-:S04]  /*3fa0*/  LOP3.LUT R0, R0, 0x1, R9, 0xf8, !PT ;  /* 0x0000000100007812 */ /* 0x000fc800078ef809 */
[----:B------:R-:W-:-:S05]  /*3fb0*/  LOP3.LUT R0, R0, R3, RZ, 0xc0, !PT ;  /* 0x0000000300007212 */ /* 0x000fca00078ec0ff */
[----:B------:R-:W-:-:S05]  /*3fc0*/  IMAD.IADD R9, R9, 0x1, R0 ;  /* 0x0000000109097824 */ /* 0x000fca00078e0200 */
[----:B------:R-:W-:Y:S01]  /*3fd0*/  LOP3.LUT R8, R9, R8, RZ, 0xfc, !PT ;  /* 0x0000000809087212 */ /* 0x000fe200078efcff */
[----:B------:R-:W-:Y:S06]  /*3fe0*/  BRA `(.L_x_25) ;  /* 0x0000000000347947 */ /* 0x000fec0003800000 */
.L_x_24:
[----:B------:R-:W-:-:S04]  /*3ff0*/  LOP3.LUT R8, R8, 0x80000000, RZ, 0xc0, !PT ;  /* 0x8000000008087812 */ /* 0x000fc800078ec0ff */
[----:B------:R-:W-:Y:S01]  /*4000*/  LOP3.LUT R8, R8, 0x7f800000, RZ, 0xfc, !PT ;  /* 0x7f80000008087812 */ /* 0x000fe200078efcff */
[----:B------:R-:W-:Y:S06]  /*4010*/  BRA `(.L_x_25) ;  /* 0x0000000000287947 */ /* 0x000fec0003800000 */
.L_x_23:
[----:B------:R-:W-:Y:S01]  /*4020*/  IMAD R8, R3, 0x800000, R8 ;  /* 0x0080000003087824 */ /* 0x000fe200078e0208 */
[----:B------:R-:W-:Y:S06]  /*4030*/  BRA `(.L_x_25) ;  /* 0x0000000000207947 */ /* 0x000fec0003800000 */
.L_x_22:
[----:B------:R-:W-:-:S04]  /*4040*/  LOP3.LUT R0, R3, 0x80000000, R0, 0x48, !PT ;  /* 0x8000000003007812 */ /* 0x000fc800078e4800 */
[----:B------:R-:W-:Y:S01]  /*4050*/  LOP3.LUT R8, R0, 0x7f800000, RZ, 0xfc, !PT ;  /* 0x7f80000000087812 */ /* 0x000fe200078efcff */
[----:B------:R-:W-:Y:S06]  /*4060*/  BRA `(.L_x_25) ;  /* 0x0000000000147947 */ /* 0x000fec0003800000 */
.L_x_21:
[----:B------:R-:W-:Y:S01]  /*4070*/  LOP3.LUT R8, R3, 0x80000000, R0, 0x48, !PT ;  /* 0x8000000003087812 */ /* 0x000fe200078e4800 */
[----:B------:R-:W-:Y:S06]  /*4080*/  BRA `(.L_x_25) ;  /* 0x00000000000c7947 */ /* 0x000fec0003800000 */
.L_x_20:
[----:B------:R-:W0:Y:S01]  /*4090*/  MUFU.RSQ R8, -QNAN ;  /* 0xffc0000000087908 */ /* 0x000e220000001400 */
[----:B------:R-:W-:Y:S05]  /*40a0*/  BRA `(.L_x_25) ;  /* 0x0000000000047947 */ /* 0x000fea0003800000 */
.L_x_19:
[----:B------:R-:W-:-:S07]  /*40b0*/  FADD.FTZ R8, R0, R3 ;  /* 0x0000000300087221 */ /* 0x000fce0000010000 */
.L_x_25:
[----:B------:R-:W-:Y:S02]  /*40c0*/  IMAD.MOV.U32 R2, RZ, RZ, R10 ;  /* 0x000000ffff027224 */ /* 0x000fe400078e000a */
[----:B------:R-:W-:Y:S02]  /*40d0*/  IMAD.MOV.U32 R3, RZ, RZ, 0x0 ;  /* 0x00000000ff037424 */ /* 0x000fe400078e00ff */
[----:B0-----:R-:W-:Y:S02]  /*40e0*/  IMAD.MOV.U32 R9, RZ, RZ, R8 ;  /* 0x000000ffff097224 */ /* 0x001fe400078e0008 */
[----:B------:R-:W-:Y:S05]  /*40f0*/  RET.REL.NODEC R2 `(softmax_kernel) ;  /* 0xffffffbc02c07950 */ /* 0x000fea0003c3ffff */
.L_x_26:
[----:B------:R-:W-:-:S00]  /*4100*/  BRA `(.L_x_26) ;  /* 0xfffffffc00fc7947 */ /* 0x000fc0000383ffff */
[----:B------:R-:W-:-:S00]  /*4110*/  NOP ;  /* 0x0000000000007918 */ /* 0x000fc00000000000 */
        /* <DEDUP_REMOVED lines=14> */
.L_x_27:


//--------------------- .nv.shared.reserved.0     --------------------------
	.section	.nv.shared.reserved.0,"aw",@nobits
	.weak		__nv_reservedSMEM_offset_0_alias
	.size		__nv_reservedSMEM_offset_0_alias, 0, 64
	.other		__nv_reservedSMEM_offset_0_alias,@"STO_CUDA_RESERVED_SHARED STV_DEFAULT"
__nv_reservedSMEM_offset_0_alias:
	.zero		0
	.zero		64


//--------------------- .nv.constant0.softmax_kernel --------------------------
	.section	.nv.constant0.softmax_kernel,"a",@progbits
	.sectionflags	@""
	.align	4
.nv.constant0.softmax_kernel:
	.zero		912


//--------------------- SYMBOLS --------------------------

	.type		.nv.reservedSmem.offset0,@object
	.size		.nv.reservedSmem.offset0,0x4
